//
// Generated by NVIDIA NVVM Compiler
//
// Compiler Build ID: CL-36424714
// Cuda compilation tools, release 13.0, V13.0.88
// Based on NVVM 20.0.0
//

.version 9.0
.target sm_100
.address_size 64

	// .globl	make_buckets
.const .align 4 .u32 my_constant = 314;

.visible .entry make_buckets(
	.param .u64 .ptr .align 1 make_buckets_param_0,
	.param .u64 .ptr .align 1 make_buckets_param_1,
	.param .u64 .ptr .align 1 make_buckets_param_2,
	.param .u32 make_buckets_param_3
)
{
	.reg .pred 	%p<25>;
	.reg .b32 	%r<80>;
	.reg .b64 	%rd<27>;

	ld.param.u64 	%rd15, [make_buckets_param_0];
	ld.param.u64 	%rd16, [make_buckets_param_1];
	ld.param.u64 	%rd14, [make_buckets_param_2];
	ld.param.u32 	%r13, [make_buckets_param_3];
	cvta.to.global.u64 	%rd1, %rd15;
	cvta.to.global.u64 	%rd2, %rd16;
	mov.u32 	%r1, %tid.x;
	setp.lt.s32 	%p1, %r13, 1;
	@%p1 bra 	$L__BB0_41;
	cvta.to.global.u64 	%rd17, %rd14;
	mul.wide.u32 	%rd18, %r1, 4;
	add.s64 	%rd3, %rd17, %rd18;
	and.b32  	%r2, %r13, 7;
	setp.lt.u32 	%p2, %r13, 8;
	mov.b32 	%r78, 0;
	@%p2 bra 	$L__BB0_20;
	and.b32  	%r78, %r13, 2147483640;
	neg.s32 	%r76, %r78;
	add.s64 	%rd26, %rd2, 16;
	add.s64 	%rd25, %rd1, 16;
$L__BB0_3:
	.pragma "nounroll";
	ld.global.u32 	%r15, [%rd26+-16];
	setp.ne.s32 	%p3, %r1, %r15;
	@%p3 bra 	$L__BB0_5;
	ld.global.u32 	%r16, [%rd25+-16];
	ld.global.u32 	%r17, [%rd3];
	add.s32 	%r18, %r17, %r16;
	st.global.u32 	[%rd3], %r18;
$L__BB0_5:
	ld.global.u32 	%r19, [%rd26+-12];
	setp.ne.s32 	%p4, %r1, %r19;
	@%p4 bra 	$L__BB0_7;
	ld.global.u32 	%r20, [%rd25+-12];
	ld.global.u32 	%r21, [%rd3];
	add.s32 	%r22, %r21, %r20;
	st.global.u32 	[%rd3], %r22;
$L__BB0_7:
	ld.global.u32 	%r23, [%rd26+-8];
	setp.ne.s32 	%p5, %r1, %r23;
	@%p5 bra 	$L__BB0_9;
	ld.global.u32 	%r24, [%rd25+-8];
	ld.global.u32 	%r25, [%rd3];
	add.s32 	%r26, %r25, %r24;
	st.global.u32 	[%rd3], %r26;
$L__BB0_9:
	ld.global.u32 	%r27, [%rd26+-4];
	setp.ne.s32 	%p6, %r1, %r27;
	@%p6 bra 	$L__BB0_11;
	ld.global.u32 	%r28, [%rd25+-4];
	ld.global.u32 	%r29, [%rd3];
	add.s32 	%r30, %r29, %r28;
	st.global.u32 	[%rd3], %r30;
$L__BB0_11:
	ld.global.u32 	%r31, [%rd26];
	setp.ne.s32 	%p7, %r1, %r31;
	@%p7 bra 	$L__BB0_13;
	ld.global.u32 	%r32, [%rd25];
	ld.global.u32 	%r33, [%rd3];
	add.s32 	%r34, %r33, %r32;
	st.global.u32 	[%rd3], %r34;
$L__BB0_13:
	ld.global.u32 	%r35, [%rd26+4];
	setp.ne.s32 	%p8, %r1, %r35;
	@%p8 bra 	$L__BB0_15;
	ld.global.u32 	%r36, [%rd25+4];
	ld.global.u32 	%r37, [%rd3];
	add.s32 	%r38, %r37, %r36;
	st.global.u32 	[%rd3], %r38;
$L__BB0_15:
	ld.global.u32 	%r39, [%rd26+8];
	setp.ne.s32 	%p9, %r1, %r39;
	@%p9 bra 	$L__BB0_17;
	ld.global.u32 	%r40, [%rd25+8];
	ld.global.u32 	%r41, [%rd3];
	add.s32 	%r42, %r41, %r40;
	st.global.u32 	[%rd3], %r42;
$L__BB0_17:
	ld.global.u32 	%r43, [%rd26+12];
	setp.ne.s32 	%p10, %r1, %r43;
	@%p10 bra 	$L__BB0_19;
	ld.global.u32 	%r44, [%rd25+12];
	ld.global.u32 	%r45, [%rd3];
	add.s32 	%r46, %r45, %r44;
	st.global.u32 	[%rd3], %r46;
$L__BB0_19:
	add.s32 	%r76, %r76, 8;
	add.s64 	%rd26, %rd26, 32;
	add.s64 	%rd25, %rd25, 32;
	setp.ne.s32 	%p11, %r76, 0;
	@%p11 bra 	$L__BB0_3;
$L__BB0_20:
	setp.eq.s32 	%p12, %r2, 0;
	@%p12 bra 	$L__BB0_41;
	and.b32  	%r8, %r13, 3;
	setp.lt.u32 	%p13, %r2, 4;
	@%p13 bra 	$L__BB0_31;
	mul.wide.u32 	%rd19, %r78, 4;
	add.s64 	%rd10, %rd2, %rd19;
	ld.global.u32 	%r47, [%rd10];
	setp.ne.s32 	%p14, %r1, %r47;
	add.s64 	%rd11, %rd1, %rd19;
	@%p14 bra 	$L__BB0_24;
	ld.global.u32 	%r48, [%rd11];
	ld.global.u32 	%r49, [%rd3];
	add.s32 	%r50, %r49, %r48;
	st.global.u32 	[%rd3], %r50;
$L__BB0_24:
	ld.global.u32 	%r51, [%rd10+4];
	setp.ne.s32 	%p15, %r1, %r51;
	@%p15 bra 	$L__BB0_26;
	ld.global.u32 	%r52, [%rd11+4];
	ld.global.u32 	%r53, [%rd3];
	add.s32 	%r54, %r53, %r52;
	st.global.u32 	[%rd3], %r54;
$L__BB0_26:
	ld.global.u32 	%r55, [%rd10+8];
	setp.ne.s32 	%p16, %r1, %r55;
	@%p16 bra 	$L__BB0_28;
	ld.global.u32 	%r56, [%rd11+8];
	ld.global.u32 	%r57, [%rd3];
	add.s32 	%r58, %r57, %r56;
	st.global.u32 	[%rd3], %r58;
$L__BB0_28:
	ld.global.u32 	%r59, [%rd10+12];
	setp.ne.s32 	%p17, %r1, %r59;
	@%p17 bra 	$L__BB0_30;
	ld.global.u32 	%r60, [%rd11+12];
	ld.global.u32 	%r61, [%rd3];
	add.s32 	%r62, %r61, %r60;
	st.global.u32 	[%rd3], %r62;
$L__BB0_30:
	add.s32 	%r78, %r78, 4;
$L__BB0_31:
	setp.eq.s32 	%p18, %r8, 0;
	@%p18 bra 	$L__BB0_41;
	setp.eq.s32 	%p19, %r8, 1;
	@%p19 bra 	$L__BB0_38;
	mul.wide.u32 	%rd20, %r78, 4;
	add.s64 	%rd12, %rd2, %rd20;
	ld.global.u32 	%r63, [%rd12];
	setp.ne.s32 	%p20, %r1, %r63;
	add.s64 	%rd13, %rd1, %rd20;
	@%p20 bra 	$L__BB0_35;
	ld.global.u32 	%r64, [%rd13];
	ld.global.u32 	%r65, [%rd3];
	add.s32 	%r66, %r65, %r64;
	st.global.u32 	[%rd3], %r66;
$L__BB0_35:
	ld.global.u32 	%r67, [%rd12+4];
	setp.ne.s32 	%p21, %r1, %r67;
	@%p21 bra 	$L__BB0_37;
	ld.global.u32 	%r68, [%rd13+4];
	ld.global.u32 	%r69, [%rd3];
	add.s32 	%r70, %r69, %r68;
	st.global.u32 	[%rd3], %r70;
$L__BB0_37:
	add.s32 	%r78, %r78, 2;
$L__BB0_38:
	and.b32  	%r71, %r13, 1;
	setp.eq.b32 	%p22, %r71, 1;
	not.pred 	%p23, %p22;
	@%p23 bra 	$L__BB0_41;
	mul.wide.u32 	%rd21, %r78, 4;
	add.s64 	%rd22, %rd2, %rd21;
	ld.global.u32 	%r72, [%rd22];
	setp.ne.s32 	%p24, %r1, %r72;
	@%p24 bra 	$L__BB0_41;
	add.s64 	%rd24, %rd1, %rd21;
	ld.global.u32 	%r73, [%rd24];
	ld.global.u32 	%r74, [%rd3];
	add.s32 	%r75, %r74, %r73;
	st.global.u32 	[%rd3], %r75;
$L__BB0_41:
	ret;

}


// ===== COMPILED SASS (sm_100) =====

	.target	sm_100

	.elftype	@"ET_EXEC"


//--------------------- .note.nv.tkinfo           --------------------------
	.section	.note.nv.tkinfo,"",@"SHT_NOTE"
	.sectionflags	@"SHF_NOTE_NV_TKINFO"
	.tkinfo
        /*0018*/ 	.word	0x00000002
        /*0030*/ 	.string	""
        /*0030*/ 	.string	"ptxas"
        /*0030*/ 	.string	"Cuda compilation tools, release 13.0, V13.0.88"
        /*0030*/ 	.string	"Build cuda_13.0.r13.0/compiler.36424714_0"
        /*0030*/ 	.string	"-arch sm_100 -m 64 "



//--------------------- .note.nv.cuinfo           --------------------------
	.section	.note.nv.cuinfo,"",@"SHT_NOTE"
	.sectionflags	@"SHF_NOTE_NV_CUINFO"
        /*0018*/ 	.short	0x0002
        /*001a*/ 	.short	0x0064
        /*001c*/ 	.short	0x0082
	.zero		2


//--------------------- .nv.info                  --------------------------
	.section	.nv.info,"",@"SHT_CUDA_INFO"
	.align	4


	//----- nvinfo : EIATTR_REGCOUNT
	.align		4
        /*0000*/ 	.byte	0x04, 0x2f
        /*0002*/ 	.short	(.L_2 - .L_1)
	.align		4
.L_1:
        /*0004*/ 	.word	index@(make_buckets)
        /*0008*/ 	.word	0x00000012


	//----- nvinfo : EIATTR_FRAME_SIZE
	.align		4
.L_2:
        /*000c*/ 	.byte	0x04, 0x11
        /*000e*/ 	.short	(.L_4 - .L_3)
	.align		4
.L_3:
        /*0010*/ 	.word	index@(make_buckets)
        /*0014*/ 	.word	0x00000000


	//----- nvinfo : EIATTR_MIN_STACK_SIZE
	.align		4
.L_4:
        /*0018*/ 	.byte	0x04, 0x12
        /*001a*/ 	.short	(.L_6 - .L_5)
	.align		4
.L_5:
        /*001c*/ 	.word	index@(make_buckets)
        /*0020*/ 	.word	0x00000000
.L_6:


//--------------------- .nv.compat                --------------------------
	.section	.nv.compat,"",@"SHT_CUDA_COMPAT_INFO"
	.align	4
        /*0000*/ 	.byte	0x02, 0x09, 0x00, 0x00, 0x02, 0x02, 0x01, 0x00, 0x02, 0x05, 0x05, 0x00, 0x03, 0x07, 0x01, 0x01
        /*0010*/ 	.byte	0x02, 0x03, 0x00, 0x00, 0x02, 0x06, 0x01, 0x00, 0x04, 0x0b, 0x08, 0x00, 0x09, 0x00, 0x00, 0x00
        /*0020*/ 	.byte	0x00, 0x00, 0x00, 0x00


//--------------------- .nv.info.make_buckets     --------------------------
	.section	.nv.info.make_buckets,"",@"SHT_CUDA_INFO"
	.sectionflags	@""
	.align	4


	//----- nvinfo : EIATTR_CUDA_API_VERSION
	.align		4
        /*0000*/ 	.byte	0x04, 0x37
        /*0002*/ 	.short	(.L_8 - .L_7)
.L_7:
        /*0004*/ 	.word	0x00000082


	//----- nvinfo : EIATTR_KPARAM_INFO
	.align		4
.L_8:
        /*0008*/ 	.byte	0x04, 0x17
        /*000a*/ 	.short	(.L_10 - .L_9)
.L_9:
        /*000c*/ 	.word	0x00000000
        /*0010*/ 	.short	0x0003
        /*0012*/ 	.short	0x0018
        /*0014*/ 	.byte	0x00, 0xf0, 0x11, 0x00


	//----- nvinfo : EIATTR_KPARAM_INFO
	.align		4
.L_10:
        /*0018*/ 	.byte	0x04, 0x17
        /*001a*/ 	.short	(.L_12 - .L_11)
.L_11:
        /*001c*/ 	.word	0x00000000
        /*0020*/ 	.short	0x0002
        /*0022*/ 	.short	0x0010
        /*0024*/ 	.byte	0x00, 0xf5, 0x21, 0x00


	//----- nvinfo : EIATTR_KPARAM_INFO
	.align		4
.L_12:
        /*0028*/ 	.byte	0x04, 0x17
        /*002a*/ 	.short	(.L_14 - .L_13)
.L_13:
        /*002c*/ 	.word	0x00000000
        /*0030*/ 	.short	0x0001
        /*0032*/ 	.short	0x0008
        /*0034*/ 	.byte	0x00, 0xf5, 0x21, 0x00


	//----- nvinfo : EIATTR_KPARAM_INFO
	.align		4
.L_14:
        /*0038*/ 	.byte	0x04, 0x17
        /*003a*/ 	.short	(.L_16 - .L_15)
.L_15:
        /*003c*/ 	.word	0x00000000
        /*0040*/ 	.short	0x0000
        /*0042*/ 	.short	0x0000
        /*0044*/ 	.byte	0x00, 0xf5, 0x21, 0x00


	//----- nvinfo : EIATTR_SPARSE_MMA_MASK
	.align		4
.L_16:
        /*0048*/ 	.byte	0x03, 0x50
        /*004a*/ 	.short	0x0000


	//----- nvinfo : EIATTR_MAXREG_COUNT
	.align		4
        /*004c*/ 	.byte	0x03, 0x1b
        /*004e*/ 	.short	0x00ff


	//----- nvinfo : EIATTR_MERCURY_ISA_VERSION
	.align		4
        /*0050*/ 	.byte	0x03, 0x5f
        /*0052*/ 	.short	0x0101


	//----- nvinfo : EIATTR_VRC_CTA_INIT_COUNT
	.align		4
        /*0054*/ 	.byte	0x02, 0x4a
	.zero		1
	.zero		1


	//----- nvinfo : EIATTR_EXIT_INSTR_OFFSETS
	.align		4
        /*0058*/ 	.byte	0x04, 0x1c
        /*005a*/ 	.short	(.L_18 - .L_17)


	//   ....[0]....
.L_17:
        /*005c*/ 	.word	0x00000030


	//   ....[1]....
        /*0060*/ 	.word	0x00000500


	//   ....[2]....
        /*0064*/ 	.word	0x00000760


	//   ....[3]....
        /*0068*/ 	.word	0x000008f0


	//   ....[4]....
        /*006c*/ 	.word	0x00000940


	//   ....[5]....
        /*0070*/ 	.word	0x000009b0


	//----- nvinfo : EIATTR_CRS_STACK_SIZE
	.align		4
.L_18:
        /*0074*/ 	.byte	0x04, 0x1e
        /*0076*/ 	.short	(.L_20 - .L_19)
.L_19:
        /*0078*/ 	.word	0x00000000


	//----- nvinfo : EIATTR_CBANK_PARAM_SIZE
	.align		4
.L_20:
        /*007c*/ 	.byte	0x03, 0x19
        /*007e*/ 	.short	0x001c


	//----- nvinfo : EIATTR_PARAM_CBANK
	.align		4
        /*0080*/ 	.byte	0x04, 0x0a
        /*0082*/ 	.short	(.L_22 - .L_21)
	.align		4
.L_21:
        /*0084*/ 	.word	index@(.nv.constant0.make_buckets)
        /*0088*/ 	.short	0x0380
        /*008a*/ 	.short	0x001c


	//----- nvinfo : EIATTR_SW_WAR
	.align		4
.L_22:
        /*008c*/ 	.byte	0x04, 0x36
        /*008e*/ 	.short	(.L_24 - .L_23)
.L_23:
        /*0090*/ 	.word	0x00000008
.L_24:


//--------------------- .nv.callgraph             --------------------------
	.section	.nv.callgraph,"",@"SHT_CUDA_CALLGRAPH"
	.align	4
	.sectionentsize	8
	.align		4
        /*0000*/ 	.word	0x00000000
	.align		4
        /*0004*/ 	.word	0xffffffff
	.align		4
        /*0008*/ 	.word	0x00000000
	.align		4
        /*000c*/ 	.word	0xfffffffe
	.align		4
        /*0010*/ 	.word	0x00000000
	.align		4
        /*0014*/ 	.word	0xfffffffd
	.align		4
        /*0018*/ 	.word	0x00000000
	.align		4
        /*001c*/ 	.word	0xfffffffc


//--------------------- .nv.constant3             --------------------------
	.section	.nv.constant3,"a",@progbits
	.align	4
.nv.constant3:
	.type		my_constant,@object
	.size		my_constant,(.L_0 - my_constant)
my_constant:
        /*0000*/ 	.byte	0x3a, 0x01, 0x00, 0x00
.L_0:


//--------------------- .text.make_buckets        --------------------------
	.section	.text.make_buckets,"ax",@progbits
	.align	128
        .global         make_buckets
        .type           make_buckets,@function
        .size           make_buckets,(.L_x_9 - make_buckets)
        .other          make_buckets,@"STO_CUDA_ENTRY STV_DEFAULT"
make_buckets:
.text.make_buckets:
[----:B------:R-:W-:Y:S08]  /*0000*/  LDC R1, c[0x0][0x37c] ;  /* 0x0000df00ff017b82 */ /* 0x000ff00000000800 */
[----:B------:R-:W0:Y:S02]  /*0010*/  LDC R5, c[0x0][0x398] ;  /* 0x0000e600ff057b82 */ /* 0x000e240000000800 */
[----:B0-----:R-:W-:-:S13]  /*0020*/  ISETP.GE.AND P0, PT, R5, 0x1, PT ;  /* 0x000000010500780c */ /* 0x001fda0003f06270 */
[----:B------:R-:W-:Y:S05]  /*0030*/  @!P0 EXIT ;  /* 0x000000000000894d */ /* 0x000fea0003800000 */
[----:B------:R-:W0:Y:S01]  /*0040*/  S2R R4, SR_TID.X ;  /* 0x0000000000047919 */ /* 0x000e220000002100 */
[----:B------:R-:W0:Y:S01]  /*0050*/  LDC.64 R2, c[0x0][0x390] ;  /* 0x0000e400ff027b82 */ /* 0x000e220000000a00 */
[C---:B------:R-:W-:Y:S01]  /*0060*/  ISETP.GE.U32.AND P1, PT, R5.reuse, 0x8, PT ;  /* 0x000000080500780c */ /* 0x040fe20003f26070 */
[----:B------:R-:W1:Y:S01]  /*0070*/  LDCU.64 UR8, c[0x0][0x358] ;  /* 0x00006b00ff0877ac */ /* 0x000e620008000a00 */
[----:B------:R-:W-:Y:S01]  /*0080*/  LOP3.LUT R12, R5, 0x7, RZ, 0xc0, !PT ;  /* 0x00000007050c7812 */ /* 0x000fe200078ec0ff */
[----:B------:R-:W-:-:S03]  /*0090*/  IMAD.MOV.U32 R0, RZ, RZ, RZ ;  /* 0x000000ffff007224 */ /* 0x000fc600078e00ff */
[----:B------:R-:W-:Y:S01]  /*00a0*/  ISETP.NE.AND P0, PT, R12, RZ, PT ;  /* 0x000000ff0c00720c */ /* 0x000fe20003f05270 */
[----:B0-----:R-:W-:-:S06]  /*00b0*/  IMAD.WIDE.U32 R2, R4, 0x4, R2 ;  /* 0x0000000404027825 */ /* 0x001fcc00078e0002 */
[----:B-1----:R-:W-:Y:S06]  /*00c0*/  @!P1 BRA `(.L_x_0) ;  /* 0x00000004000c9947 */ /* 0x002fec0003800000 */
[----:B------:R-:W0:Y:S01]  /*00d0*/  LDCU.128 UR4, c[0x0][0x380] ;  /* 0x00007000ff0477ac */ /* 0x000e220008000c00 */
[----:B------:R-:W-:-:S05]  /*00e0*/  LOP3.LUT R0, R5, 0x7ffffff8, RZ, 0xc0, !PT ;  /* 0x7ffffff805007812 */ /* 0x000fca00078ec0ff */
[----:B------:R-:W-:Y:S01]  /*00f0*/  IMAD.MOV R5, RZ, RZ, -R0 ;  /* 0x000000ffff057224 */ /* 0x000fe200078e0a00 */
[----:B0-----:R-:W-:Y:S02]  /*0100*/  UIADD3 UR6, UP0, UPT, UR6, 0x10, URZ ;  /* 0x0000001006067890 */ /* 0x001fe4000ff1e0ff */
[----:B------:R-:W-:Y:S02]  /*0110*/  UIADD3 UR4, UP1, UPT, UR4, 0x10, URZ ;  /* 0x0000001004047890 */ /* 0x000fe4000ff3e0ff */
[----:B------:R-:W-:Y:S02]  /*0120*/  UIADD3.X UR7, UPT, UPT, URZ, UR7, URZ, UP0, !UPT ;  /* 0x00000007ff077290 */ /* 0x000fe400087fe4ff */
[----:B------:R-:W-:Y:S01]  /*0130*/  UIADD3.X UR5, UPT, UPT, URZ, UR5, URZ, UP1, !UPT ;  /* 0x00000005ff057290 */ /* 0x000fe20008ffe4ff */
[----:B------:R-:W-:Y:S02]  /*0140*/  IMAD.U32 R6, RZ, RZ, UR6 ;  /* 0x00000006ff067e24 */ /* 0x000fe4000f8e00ff */
[----:B------:R-:W-:-:S02]  /*0150*/  IMAD.U32 R8, RZ, RZ, UR4 ;  /* 0x00000004ff087e24 */ /* 0x000fc4000f8e00ff */
[----:B------:R-:W-:Y:S02]  /*0160*/  IMAD.U32 R7, RZ, RZ, UR7 ;  /* 0x00000007ff077e24 */ /* 0x000fe4000f8e00ff */
[----:B------:R-:W-:-:S07]  /*0170*/  IMAD.U32 R11, RZ, RZ, UR5 ;  /* 0x00000005ff0b7e24 */ /* 0x000fce000f8e00ff */
.L_x_1:
[----:B------:R-:W2:Y:S02]  /*0180*/  LDG.E R9, desc[UR8][R6.64+-0x10] ;  /* 0xfffff00806097981 */ /* 0x000ea4000c1e1900 */
[----:B--2---:R-:W-:Y:S02]  /*0190*/  ISETP.NE.AND P1, PT, R4, R9, PT ;  /* 0x000000090400720c */ /* 0x004fe40003f25270 */
[----:B------:R-:W-:-:S11]  /*01a0*/  MOV R9, R11 ;  /* 0x0000000b00097202 */ /* 0x000fd60000000f00 */
[----:B------:R-:W2:Y:S04]  /*01b0*/  @!P1 LDG.E R10, desc[UR8][R8.64+-0x10] ;  /* 0xfffff008080a9981 */ /* 0x000ea8000c1e1900 */
[----:B------:R-:W2:Y:S02]  /*01c0*/  @!P1 LDG.E R11, desc[UR8][R2.64] ;  /* 0x00000008020b9981 */ /* 0x000ea4000c1e1900 */
[----:B--2---:R-:W-:-:S05]  /*01d0*/  @!P1 IMAD.IADD R11, R10, 0x1, R11 ;  /* 0x000000010a0b9824 */ /* 0x004fca00078e020b */
[----:B0-----:R0:W-:Y:S04]  /*01e0*/  @!P1 STG.E desc[UR8][R2.64], R11 ;  /* 0x0000000b02009986 */ /* 0x0011e8000c101908 */
[----:B------:R-:W2:Y:S02]  /*01f0*/  LDG.E R13, desc[UR8][R6.64+-0xc] ;  /* 0xfffff408060d7981 */ /* 0x000ea4000c1e1900 */
[----:B--2---:R-:W-:-:S13]  /*0200*/  ISETP.NE.AND P1, PT, R4, R13, PT ;  /* 0x0000000d0400720c */ /* 0x004fda0003f25270 */
[----:B------:R-:W2:Y:S04]  /*0210*/  @!P1 LDG.E R10, desc[UR8][R8.64+-0xc] ;  /* 0xfffff408080a9981 */ /* 0x000ea8000c1e1900 */
[----:B------:R-:W2:Y:S02]  /*0220*/  @!P1 LDG.E R13, desc[UR8][R2.64] ;  /* 0x00000008020d9981 */ /* 0x000ea4000c1e1900 */
[----:B--2---:R-:W-:-:S05]  /*0230*/  @!P1 IMAD.IADD R13, R10, 0x1, R13 ;  /* 0x000000010a0d9824 */ /* 0x004fca00078e020d */
[----:B------:R1:W-:Y:S04]  /*0240*/  @!P1 STG.E desc[UR8][R2.64], R13 ;  /* 0x0000000d02009986 */ /* 0x0003e8000c101908 */
[----:B------:R-:W2:Y:S02]  /*0250*/  LDG.E R15, desc[UR8][R6.64+-0x8] ;  /* 0xfffff808060f7981 */ /* 0x000ea4000c1e1900 */
[----:B--2---:R-:W-:-:S13]  /*0260*/  ISETP.NE.AND P1, PT, R4, R15, PT ;  /* 0x0000000f0400720c */ /* 0x004fda0003f25270 */
[----:B------:R-:W0:Y:S04]  /*0270*/  @!P1 LDG.E R10, desc[UR8][R8.64+-0x8] ;  /* 0xfffff808080a9981 */ /* 0x000e28000c1e1900 */
[----:B------:R-:W0:Y:S02]  /*0280*/  @!P1 LDG.E R15, desc[UR8][R2.64] ;  /* 0x00000008020f9981 */ /* 0x000e24000c1e1900 */
[----:B0-----:R-:W-:-:S05]  /*0290*/  @!P1 IMAD.IADD R11, R10, 0x1, R15 ;  /* 0x000000010a0b9824 */ /* 0x001fca00078e020f */
[----:B------:R0:W-:Y:S04]  /*02a0*/  @!P1 STG.E desc[UR8][R2.64], R11 ;  /* 0x0000000b02009986 */ /* 0x0001e8000c101908 */
[----:B------:R-:W2:Y:S02]  /*02b0*/  LDG.E R15, desc[UR8][R6.64+-0x4] ;  /* 0xfffffc08060f7981 */ /* 0x000ea4000c1e1900 */
[----:B--2---:R-:W-:-:S13]  /*02c0*/  ISETP.NE.AND P1, PT, R4, R15, PT ;  /* 0x0000000f0400720c */ /* 0x004fda0003f25270 */
[----:B------:R-:W1:Y:S04]  /*02d0*/  @!P1 LDG.E R10, desc[UR8][R8.64+-0x4] ;  /* 0xfffffc08080a9981 */ /* 0x000e68000c1e1900 */
[----:B------:R-:W1:Y:S02]  /*02e0*/  @!P1 LDG.E R15, desc[UR8][R2.64] ;  /* 0x00000008020f9981 */ /* 0x000e64000c1e1900 */
[----:B-1----:R-:W-:-:S05]  /*02f0*/  @!P1 IMAD.IADD R13, R10, 0x1, R15 ;  /* 0x000000010a0d9824 */ /* 0x002fca00078e020f */
        /* <DEDUP_REMOVED lines=11> */
[----:B-1----:R-:W-:-:S05]  /*03b0*/  @!P1 IADD3 R13, PT, PT, R10, R15, RZ ;  /* 0x0000000f0a0d9210 */ /* 0x002fca0007ffe0ff */
[----:B------:R-:W-:Y:S04]  /*03c0*/  @!P1 STG.E desc[UR8][R2.64], R13 ;  /* 0x0000000d02009986 */ /* 0x000fe8000c101908 */
        /* <DEDUP_REMOVED lines=8> */
[----:B------:R1:W2:Y:S04]  /*0450*/  @!P1 LDG.E R10, desc[UR8][R8.64+0xc] ;  /* 0x00000c08080a9981 */ /* 0x0002a8000c1e1900 */
[----:B------:R-:W2:Y:S01]  /*0460*/  @!P1 LDG.E R15, desc[UR8][R2.64] ;  /* 0x00000008020f9981 */ /* 0x000ea2000c1e1900 */
[----:B------:R-:W-:-:S05]  /*0470*/  VIADD R5, R5, 0x8 ;  /* 0x0000000805057836 */ /* 0x000fca0000000000 */
[----:B------:R-:W-:Y:S02]  /*0480*/  ISETP.NE.AND P3, PT, R5, RZ, PT ;  /* 0x000000ff0500720c */ /* 0x000fe40003f65270 */
[----:B-1----:R-:W-:-:S05]  /*0490*/  IADD3 R8, P2, PT, R8, 0x20, RZ ;  /* 0x0000002008087810 */ /* 0x002fca0007f5e0ff */
[----:B0-----:R-:W-:Y:S02]  /*04a0*/  IMAD.X R11, RZ, RZ, R9, P2 ;  /* 0x000000ffff0b7224 */ /* 0x001fe400010e0609 */
[----:B--2---:R-:W-:-:S05]  /*04b0*/  @!P1 IMAD.IADD R13, R10, 0x1, R15 ;  /* 0x000000010a0d9824 */ /* 0x004fca00078e020f */
[----:B------:R0:W-:Y:S01]  /*04c0*/  @!P1 STG.E desc[UR8][R2.64], R13 ;  /* 0x0000000d02009986 */ /* 0x0001e2000c101908 */
[----:B------:R-:W-:-:S05]  /*04d0*/  IADD3 R6, P1, PT, R6, 0x20, RZ ;  /* 0x0000002006067810 */ /* 0x000fca0007f3e0ff */
[----:B------:R-:W-:Y:S01]  /*04e0*/  IMAD.X R7, RZ, RZ, R7, P1 ;  /* 0x000000ffff077224 */ /* 0x000fe200008e0607 */
[----:B------:R-:W-:Y:S07]  /*04f0*/  @P3 BRA `(.L_x_1) ;  /* 0xfffffffc00203947 */ /* 0x000fee000383ffff */
.L_x_0:
[----:B------:R-:W-:Y:S05]  /*0500*/  @!P0 EXIT ;  /* 0x000000000000894d */ /* 0x000fea0003800000 */
[----:B------:R-:W1:Y:S01]  /*0510*/  LDC R5, c[0x0][0x398] ;  /* 0x0000e600ff057b82 */ /* 0x000e620000000800 */
[----:B------:R-:W-:Y:S02]  /*0520*/  ISETP.GE.U32.AND P0, PT, R12, 0x4, PT ;  /* 0x000000040c00780c */ /* 0x000fe40003f06070 */
[----:B-1----:R-:W-:-:S11]  /*0530*/  LOP3.LUT R12, R5, 0x3, RZ, 0xc0, !PT ;  /* 0x00000003050c7812 */ /* 0x002fd600078ec0ff */
[----:B------:R-:W-:Y:S05]  /*0540*/  @!P0 BRA `(.L_x_2) ;  /* 0x0000000000808947 */ /* 0x000fea0003800000 */
[----:B------:R-:W1:Y:S08]  /*0550*/  LDC.64 R6, c[0x0][0x388] ;  /* 0x0000e200ff067b82 */ /* 0x000e700000000a00 */
[----:B------:R-:W2:Y:S01]  /*0560*/  LDC.64 R8, c[0x0][0x380] ;  /* 0x0000e000ff087b82 */ /* 0x000ea20000000a00 */
[----:B-1----:R-:W-:-:S05]  /*0570*/  IMAD.WIDE.U32 R6, R0, 0x4, R6 ;  /* 0x0000000400067825 */ /* 0x002fca00078e0006 */
[----:B------:R-:W3:Y:S01]  /*0580*/  LDG.E R11, desc[UR8][R6.64] ;  /* 0x00000008060b7981 */ /* 0x000ee2000c1e1900 */
[----:B--2---:R-:W-:Y:S01]  /*0590*/  IMAD.WIDE.U32 R8, R0, 0x4, R8 ;  /* 0x0000000400087825 */ /* 0x004fe200078e0008 */
[----:B---3--:R-:W-:-:S13]  /*05a0*/  ISETP.NE.AND P0, PT, R4, R11, PT ;  /* 0x0000000b0400720c */ /* 0x008fda0003f05270 */
[----:B------:R-:W2:Y:S04]  /*05b0*/  @!P0 LDG.E R11, desc[UR8][R2.64] ;  /* 0x00000008020b8981 */ /* 0x000ea8000c1e1900 */
[----:B------:R-:W2:Y:S02]  /*05c0*/  @!P0 LDG.E R10, desc[UR8][R8.64] ;  /* 0x00000008080a8981 */ /* 0x000ea4000c1e1900 */
[----:B--2---:R-:W-:-:S05]  /*05d0*/  @!P0 IADD3 R11, PT, PT, R10, R11, RZ ;  /* 0x0000000b0a0b8210 */ /* 0x004fca0007ffe0ff */
[----:B------:R1:W-:Y:S04]  /*05e0*/  @!P0 STG.E desc[UR8][R2.64], R11 ;  /* 0x0000000b02008986 */ /* 0x0003e8000c101908 */
[----:B0-----:R-:W2:Y:S02]  /*05f0*/  LDG.E R13, desc[UR8][R6.64+0x4] ;  /* 0x00000408060d7981 */ /* 0x001ea4000c1e1900 */
[----:B--2---:R-:W-:-:S13]  /*0600*/  ISETP.NE.AND P0, PT, R4, R13, PT ;  /* 0x0000000d0400720c */ /* 0x004fda0003f05270 */
[----:B------:R-:W2:Y:S04]  /*0610*/  @!P0 LDG.E R10, desc[UR8][R8.64+0x4] ;  /* 0x00000408080a8981 */ /* 0x000ea8000c1e1900 */
[----:B------:R-:W2:Y:S02]  /*0620*/  @!P0 LDG.E R13, desc[UR8][R2.64] ;  /* 0x00000008020d8981 */ /* 0x000ea4000c1e1900 */
[----:B--2---:R-:W-:-:S05]  /*0630*/  @!P0 IMAD.IADD R13, R10, 0x1, R13 ;  /* 0x000000010a0d8824 */ /* 0x004fca00078e020d */
[----:B------:R0:W-:Y:S04]  /*0640*/  @!P0 STG.E desc[UR8][R2.64], R13 ;  /* 0x0000000d02008986 */ /* 0x0001e8000c101908 */
[----:B------:R-:W2:Y:S02]  /*0650*/  LDG.E R15, desc[UR8][R6.64+0x8] ;  /* 0x00000808060f7981 */ /* 0x000ea4000c1e1900 */
[----:B--2---:R-:W-:-:S13]  /*0660*/  ISETP.NE.AND P0, PT, R4, R15, PT ;  /* 0x0000000f0400720c */ /* 0x004fda0003f05270 */
[----:B------:R-:W1:Y:S04]  /*0670*/  @!P0 LDG.E R10, desc[UR8][R8.64+0x8] ;  /* 0x00000808080a8981 */ /* 0x000e68000c1e1900 */
[----:B------:R-:W1:Y:S02]  /*0680*/  @!P0 LDG.E R15, desc[UR8][R2.64] ;  /* 0x00000008020f8981 */ /* 0x000e64000c1e1900 */
[----:B-1----:R-:W-:-:S05]  /*0690*/  @!P0 IMAD.IADD R11, R10, 0x1, R15 ;  /* 0x000000010a0b8824 */ /* 0x002fca00078e020f */
[----:B------:R0:W-:Y:S04]  /*06a0*/  @!P0 STG.E desc[UR8][R2.64], R11 ;  /* 0x0000000b02008986 */ /* 0x0001e8000c101908 */
[----:B------:R-:W2:Y:S01]  /*06b0*/  LDG.E R15, desc[UR8][R6.64+0xc] ;  /* 0x00000c08060f7981 */ /* 0x000ea2000c1e1900 */
[----:B------:R-:W-:Y:S01]  /*06c0*/  BSSY.RECONVERGENT B0, `(.L_x_3) ;  /* 0x0000007000007945 */ /* 0x000fe20003800200 */
[----:B--2---:R-:W-:-:S13]  /*06d0*/  ISETP.NE.AND P0, PT, R4, R15, PT ;  /* 0x0000000f0400720c */ /* 0x004fda0003f05270 */
[----:B0-----:R-:W-:Y:S05]  /*06e0*/  @P0 BRA `(.L_x_4) ;  /* 0x0000000000100947 */ /* 0x001fea0003800000 */
[----:B------:R-:W2:Y:S04]  /*06f0*/  LDG.E R8, desc[UR8][R8.64+0xc] ;  /* 0x00000c0808087981 */ /* 0x000ea8000c1e1900 */
[----:B------:R-:W2:Y:S02]  /*0700*/  LDG.E R7, desc[UR8][R2.64] ;  /* 0x0000000802077981 */ /* 0x000ea4000c1e1900 */
[----:B--2---:R-:W-:-:S05]  /*0710*/  IMAD.IADD R7, R8, 0x1, R7 ;  /* 0x0000000108077824 */ /* 0x004fca00078e0207 */
[----:B------:R0:W-:Y:S02]  /*0720*/  STG.E desc[UR8][R2.64], R7 ;  /* 0x0000000702007986 */ /* 0x0001e4000c101908 */
.L_x_4:
[----:B------:R-:W-:Y:S05]  /*0730*/  BSYNC.RECONVERGENT B0 ;  /* 0x0000000000007941 */ /* 0x000fea0003800200 */
.L_x_3:
[----:B------:R-:W-:-:S07]  /*0740*/  VIADD R0, R0, 0x4 ;  /* 0x0000000400007836 */ /* 0x000fce0000000000 */
.L_x_2:
[----:B------:R-:W-:-:S13]  /*0750*/  ISETP.NE.AND P0, PT, R12, RZ, PT ;  /* 0x000000ff0c00720c */ /* 0x000fda0003f05270 */
[----:B------:R-:W-:Y:S05]  /*0760*/  @!P0 EXIT ;  /* 0x000000000000894d */ /* 0x000fea0003800000 */
[----:B------:R-:W-:-:S13]  /*0770*/  ISETP.NE.AND P0, PT, R12, 0x1, PT ;  /* 0x000000010c00780c */ /* 0x000fda0003f05270 */
[----:B------:R-:W-:Y:S05]  /*0780*/  @!P0 BRA `(.L_x_5) ;  /* 0x0000000000508947 */ /* 0x000fea0003800000 */
[----:B0-----:R-:W0:Y:S08]  /*0790*/  LDC.64 R6, c[0x0][0x388] ;  /* 0x0000e200ff067b82 */ /* 0x001e300000000a00 */
[----:B------:R-:W1:Y:S01]  /*07a0*/  LDC.64 R8, c[0x0][0x380] ;  /* 0x0000e000ff087b82 */ /* 0x000e620000000a00 */
[----:B0-----:R-:W-:-:S05]  /*07b0*/  IMAD.WIDE.U32 R6, R0, 0x4, R6 ;  /* 0x0000000400067825 */ /* 0x001fca00078e0006 */
[----:B------:R-:W2:Y:S01]  /*07c0*/  LDG.E R11, desc[UR8][R6.64] ;  /* 0x00000008060b7981 */ /* 0x000ea2000c1e1900 */
[----:B-1----:R-:W-:Y:S01]  /*07d0*/  IMAD.WIDE.U32 R8, R0, 0x4, R8 ;  /* 0x0000000400087825 */ /* 0x002fe200078e0008 */
[----:B--2---:R-:W-:-:S13]  /*07e0*/  ISETP.NE.AND P0, PT, R4, R11, PT ;  /* 0x0000000b0400720c */ /* 0x004fda0003f05270 */
[----:B------:R-:W2:Y:S04]  /*07f0*/  @!P0 LDG.E R11, desc[UR8][R2.64] ;  /* 0x00000008020b8981 */ /* 0x000ea8000c1e1900 */
[----:B------:R-:W2:Y:S02]  /*0800*/  @!P0 LDG.E R10, desc[UR8][R8.64] ;  /* 0x00000008080a8981 */ /* 0x000ea4000c1e1900 */
[----:B--2---:R-:W-:-:S05]  /*0810*/  @!P0 IADD3 R11, PT, PT, R10, R11, RZ ;  /* 0x0000000b0a0b8210 */ /* 0x004fca0007ffe0ff */
        /* <DEDUP_REMOVED lines=9> */
.L_x_7:
[----:B------:R-:W-:Y:S05]  /*08b0*/  BSYNC.RECONVERGENT B0 ;  /* 0x0000000000007941 */ /* 0x000fea0003800200 */
.L_x_6:
[----:B------:R-:W-:-:S07]  /*08c0*/  VIADD R0, R0, 0x2 ;  /* 0x0000000200007836 */ /* 0x000fce0000000000 */
.L_x_5:
[----:B------:R-:W-:-:S04]  /*08d0*/  LOP3.LUT R5, R5, 0x1, RZ, 0xc0, !PT ;  /* 0x0000000105057812 */ /* 0x000fc800078ec0ff */
[----:B------:R-:W-:-:S13]  /*08e0*/  ISETP.NE.U32.AND P0, PT, R5, 0x1, PT ;  /* 0x000000010500780c */ /* 0x000fda0003f05070 */
[----:B------:R-:W-:Y:S05]  /*08f0*/  @P0 EXIT ;  /* 0x000000000000094d */ /* 0x000fea0003800000 */
[----:B0-----:R-:W0:Y:S02]  /*0900*/  LDC.64 R6, c[0x0][0x388] ;  /* 0x0000e200ff067b82 */ /* 0x001e240000000a00 */
[----:B0-----:R-:W-:-:S06]  /*0910*/  IMAD.WIDE.U32 R6, R0, 0x4, R6 ;  /* 0x0000000400067825 */ /* 0x001fcc00078e0006 */
[----:B------:R-:W2:Y:S02]  /*0920*/  LDG.E R7, desc[UR8][R6.64] ;  /* 0x0000000806077981 */ /* 0x000ea4000c1e1900 */
[----:B--2---:R-:W-:-:S13]  /*0930*/  ISETP.NE.AND P0, PT, R4, R7, PT ;  /* 0x000000070400720c */ /* 0x004fda0003f05270 */
[----:B------:R-:W-:Y:S05]  /*0940*/  @P0 EXIT ;  /* 0x000000000000094d */ /* 0x000fea0003800000 */
[----:B------:R-:W0:Y:S01]  /*0950*/  LDC.64 R4, c[0x0][0x380] ;  /* 0x0000e000ff047b82 */ /* 0x000e220000000a00 */
[----:B------:R-:W2:Y:S01]  /*0960*/  LDG.E R7, desc[UR8][R2.64] ;  /* 0x0000000802077981 */ /* 0x000ea2000c1e1900 */
[----:B0-----:R-:W-:-:S06]  /*0970*/  IMAD.WIDE.U32 R4, R0, 0x4, R4 ;  /* 0x0000000400047825 */ /* 0x001fcc00078e0004 */
[----:B------:R-:W2:Y:S02]  /*0980*/  LDG.E R4, desc[UR8][R4.64] ;  /* 0x0000000804047981 */ /* 0x000ea4000c1e1900 */
[----:B--2---:R-:W-:-:S05]  /*0990*/  IMAD.IADD R7, R4, 0x1, R7 ;  /* 0x0000000104077824 */ /* 0x004fca00078e0207 */
[----:B------:R-:W-:Y:S01]  /*09a0*/  STG.E desc[UR8][R2.64], R7 ;  /* 0x0000000702007986 */ /* 0x000fe2000c101908 */
[----:B------:R-:W-:Y:S05]  /*09b0*/  EXIT ;  /* 0x000000000000794d */ /* 0x000fea0003800000 */
.L_x_8:
[----:B------:R-:W-:-:S00]  /*09c0*/  BRA `(.L_x_8) ;  /* 0xfffffffc00fc7947 */ /* 0x000fc0000383ffff */
[----:B------:R-:W-:-:S00]  /*09d0*/  NOP ;  /* 0x0000000000007918 */ /* 0x000fc00000000000 */
        /* <DEDUP_REMOVED lines=10> */
.L_x_9:


//--------------------- .nv.shared.reserved.0     --------------------------
	.section	.nv.shared.reserved.0,"aw",@nobits
	.weak		__nv_reservedSMEM_offset_0_alias
	.size		__nv_reservedSMEM_offset_0_alias, 0, 64
	.other		__nv_reservedSMEM_offset_0_alias,@"STO_CUDA_RESERVED_SHARED STV_DEFAULT"
__nv_reservedSMEM_offset_0_alias:
	.zero		0
	.zero		64


//--------------------- .nv.constant0.make_buckets --------------------------
	.section	.nv.constant0.make_buckets,"a",@progbits
	.sectionflags	@""
	.align	4
.nv.constant0.make_buckets:
	.zero		924


//--------------------- SYMBOLS --------------------------

	.type		.nv.reservedSmem.offset0,@object
	.size		.nv.reservedSmem.offset0,0x4
